//
// Generated by NVIDIA NVVM Compiler
//
// Compiler Build ID: CL-36424714
// Cuda compilation tools, release 13.0, V13.0.88
// Based on NVVM 20.0.0
//

.version 9.0
.target sm_100
.address_size 64

	// .globl	_Z14dot_TensorCorePfS_S_iii
// _ZZ14dot_TensorCorePfS_S_iiiE6a_half has been demoted
// _ZZ14dot_TensorCorePfS_S_iiiE6b_half has been demoted
// _ZZ14dot_TensorCorePfS_S_iiiE6c_half has been demoted

.visible .entry _Z14dot_TensorCorePfS_S_iii(
	.param .u64 .ptr .align 1 _Z14dot_TensorCorePfS_S_iii_param_0,
	.param .u64 .ptr .align 1 _Z14dot_TensorCorePfS_S_iii_param_1,
	.param .u64 .ptr .align 1 _Z14dot_TensorCorePfS_S_iii_param_2,
	.param .u32 _Z14dot_TensorCorePfS_S_iii_param_3,
	.param .u32 _Z14dot_TensorCorePfS_S_iii_param_4,
	.param .u32 _Z14dot_TensorCorePfS_S_iii_param_5
)
{
	.reg .pred 	%p<3>;
	.reg .b16 	%rs<26>;
	.reg .b32 	%r<199>;
	.reg .b32 	%f<26>;
	.reg .b64 	%rd<58>;
	// demoted variable
	.shared .align 32 .b8 _ZZ14dot_TensorCorePfS_S_iiiE6a_half[2048];
	// demoted variable
	.shared .align 32 .b8 _ZZ14dot_TensorCorePfS_S_iiiE6b_half[2048];
	// demoted variable
	.shared .align 32 .b8 _ZZ14dot_TensorCorePfS_S_iiiE6c_half[2048];
	ld.param.u32 	%r73, [_Z14dot_TensorCorePfS_S_iii_param_4];
	ld.param.u32 	%r74, [_Z14dot_TensorCorePfS_S_iii_param_5];
	mov.u32 	%r75, %tid.x;
	and.b32  	%r1, %r75, 31;
	and.b32  	%r2, %r75, 15;
	shr.u32 	%r3, %r75, 5;
	mov.u32 	%r4, %ctaid.x;
	and.b32  	%r5, %r3, 1;
	mov.u32 	%r6, %ctaid.y;
	shr.u32 	%r7, %r75, 6;
	mov.f32 	%f1, 0f00000000;
	// begin inline asm
	{  cvt.rn.f16.f32 %rs1, %f1;}

	// end inline asm
	mov.b32 	%r195, {%rs1, %rs1};
	setp.lt.s32 	%p1, %r74, 16;
	mov.u32 	%r196, %r195;
	mov.u32 	%r197, %r195;
	mov.u32 	%r198, %r195;
	@%p1 bra 	$L__BB0_3;
	shr.u32 	%r76, %r1, 4;
	shr.s32 	%r77, %r74, 31;
	shr.u32 	%r78, %r77, 28;
	add.s32 	%r79, %r74, %r78;
	shr.s32 	%r80, %r79, 4;
	neg.s32 	%r190, %r80;
	or.b32  	%r81, %r76, 2;
	shl.b32 	%r82, %r4, 5;
	mad.lo.s32 	%r83, %r73, %r81, %r82;
	shl.b32 	%r84, %r5, 4;
	add.s32 	%r85, %r83, %r84;
	add.s32 	%r189, %r85, %r2;
	shl.b32 	%r11, %r73, 4;
	mad.lo.s32 	%r86, %r73, %r76, %r82;
	add.s32 	%r87, %r86, %r84;
	add.s32 	%r188, %r87, %r2;
	or.b32  	%r88, %r76, 14;
	mad.lo.s32 	%r89, %r73, %r88, %r82;
	add.s32 	%r90, %r89, %r84;
	add.s32 	%r187, %r90, %r2;
	or.b32  	%r91, %r76, 12;
	mad.lo.s32 	%r92, %r73, %r91, %r82;
	add.s32 	%r93, %r92, %r84;
	add.s32 	%r186, %r93, %r2;
	or.b32  	%r94, %r76, 8;
	mad.lo.s32 	%r95, %r73, %r94, %r82;
	add.s32 	%r96, %r95, %r84;
	add.s32 	%r185, %r96, %r2;
	or.b32  	%r97, %r76, 10;
	mad.lo.s32 	%r98, %r73, %r97, %r82;
	add.s32 	%r99, %r98, %r84;
	add.s32 	%r184, %r99, %r2;
	or.b32  	%r100, %r76, 6;
	mad.lo.s32 	%r101, %r73, %r100, %r82;
	add.s32 	%r102, %r101, %r84;
	add.s32 	%r183, %r102, %r2;
	or.b32  	%r103, %r76, 4;
	mad.lo.s32 	%r104, %r73, %r103, %r82;
	add.s32 	%r105, %r104, %r84;
	add.s32 	%r182, %r105, %r2;
	shl.b32 	%r106, %r6, 5;
	or.b32  	%r107, %r76, %r106;
	shl.b32 	%r108, %r7, 4;
	add.s32 	%r109, %r107, %r108;
	or.b32  	%r110, %r109, 2;
	mad.lo.s32 	%r181, %r74, %r110, %r2;
	mad.lo.s32 	%r180, %r74, %r109, %r2;
	or.b32  	%r111, %r109, 14;
	mad.lo.s32 	%r179, %r74, %r111, %r2;
	or.b32  	%r112, %r109, 12;
	mad.lo.s32 	%r178, %r74, %r112, %r2;
	or.b32  	%r113, %r109, 8;
	mad.lo.s32 	%r177, %r74, %r113, %r2;
	or.b32  	%r114, %r109, 10;
	mad.lo.s32 	%r176, %r74, %r114, %r2;
	or.b32  	%r115, %r109, 6;
	mad.lo.s32 	%r175, %r74, %r115, %r2;
	or.b32  	%r116, %r109, 4;
	mad.lo.s32 	%r174, %r74, %r116, %r2;
	mov.u32 	%r196, %r195;
	mov.u32 	%r197, %r195;
	mov.u32 	%r198, %r195;
$L__BB0_2:
	ld.param.u64 	%rd56, [_Z14dot_TensorCorePfS_S_iii_param_1];
	ld.param.u64 	%rd55, [_Z14dot_TensorCorePfS_S_iii_param_0];
	mul.wide.s32 	%rd4, %r181, 4;
	cvta.to.global.u64 	%rd5, %rd55;
	add.s64 	%rd6, %rd5, %rd4;
	mul.wide.s32 	%rd7, %r180, 4;
	add.s64 	%rd8, %rd5, %rd7;
	mul.wide.s32 	%rd9, %r179, 4;
	add.s64 	%rd10, %rd5, %rd9;
	mul.wide.s32 	%rd11, %r178, 4;
	add.s64 	%rd12, %rd5, %rd11;
	mul.wide.s32 	%rd13, %r177, 4;
	add.s64 	%rd14, %rd5, %rd13;
	mul.wide.s32 	%rd15, %r176, 4;
	add.s64 	%rd16, %rd5, %rd15;
	mul.wide.s32 	%rd17, %r175, 4;
	add.s64 	%rd18, %rd5, %rd17;
	mul.wide.s32 	%rd19, %r174, 4;
	add.s64 	%rd20, %rd5, %rd19;
	ld.global.f32 	%f2, [%rd8];
	// begin inline asm
	{  cvt.rn.f16.f32 %rs2, %f2;}

	// end inline asm
	shl.b32 	%r117, %r1, 1;
	shl.b32 	%r118, %r3, 9;
	or.b32  	%r119, %r118, %r117;
	mov.u32 	%r120, _ZZ14dot_TensorCorePfS_S_iiiE6a_half;
	add.s32 	%r121, %r120, %r119;
	st.shared.u16 	[%r121], %rs2;
	ld.global.f32 	%f3, [%rd6];
	// begin inline asm
	{  cvt.rn.f16.f32 %rs3, %f3;}

	// end inline asm
	st.shared.u16 	[%r121+64], %rs3;
	ld.global.f32 	%f4, [%rd20];
	// begin inline asm
	{  cvt.rn.f16.f32 %rs4, %f4;}

	// end inline asm
	st.shared.u16 	[%r121+128], %rs4;
	ld.global.f32 	%f5, [%rd18];
	// begin inline asm
	{  cvt.rn.f16.f32 %rs5, %f5;}

	// end inline asm
	st.shared.u16 	[%r121+192], %rs5;
	ld.global.f32 	%f6, [%rd14];
	// begin inline asm
	{  cvt.rn.f16.f32 %rs6, %f6;}

	// end inline asm
	st.shared.u16 	[%r121+256], %rs6;
	ld.global.f32 	%f7, [%rd16];
	// begin inline asm
	{  cvt.rn.f16.f32 %rs7, %f7;}

	// end inline asm
	st.shared.u16 	[%r121+320], %rs7;
	ld.global.f32 	%f8, [%rd12];
	// begin inline asm
	{  cvt.rn.f16.f32 %rs8, %f8;}

	// end inline asm
	st.shared.u16 	[%r121+384], %rs8;
	ld.global.f32 	%f9, [%rd10];
	// begin inline asm
	{  cvt.rn.f16.f32 %rs9, %f9;}

	// end inline asm
	st.shared.u16 	[%r121+448], %rs9;
	cvta.to.global.u64 	%rd21, %rd56;
	mul.wide.s32 	%rd22, %r188, 4;
	add.s64 	%rd23, %rd21, %rd22;
	ld.global.f32 	%f10, [%rd23];
	// begin inline asm
	{  cvt.rn.f16.f32 %rs10, %f10;}

	// end inline asm
	mov.u32 	%r122, _ZZ14dot_TensorCorePfS_S_iiiE6b_half;
	add.s32 	%r123, %r122, %r119;
	st.shared.u16 	[%r123], %rs10;
	mul.wide.s32 	%rd24, %r189, 4;
	add.s64 	%rd25, %rd21, %rd24;
	ld.global.f32 	%f11, [%rd25];
	// begin inline asm
	{  cvt.rn.f16.f32 %rs11, %f11;}

	// end inline asm
	st.shared.u16 	[%r123+64], %rs11;
	mul.wide.s32 	%rd26, %r182, 4;
	add.s64 	%rd27, %rd21, %rd26;
	ld.global.f32 	%f12, [%rd27];
	// begin inline asm
	{  cvt.rn.f16.f32 %rs12, %f12;}

	// end inline asm
	st.shared.u16 	[%r123+128], %rs12;
	mul.wide.s32 	%rd28, %r183, 4;
	add.s64 	%rd29, %rd21, %rd28;
	ld.global.f32 	%f13, [%rd29];
	// begin inline asm
	{  cvt.rn.f16.f32 %rs13, %f13;}

	// end inline asm
	st.shared.u16 	[%r123+192], %rs13;
	mul.wide.s32 	%rd30, %r185, 4;
	add.s64 	%rd31, %rd21, %rd30;
	ld.global.f32 	%f14, [%rd31];
	// begin inline asm
	{  cvt.rn.f16.f32 %rs14, %f14;}

	// end inline asm
	st.shared.u16 	[%r123+256], %rs14;
	mul.wide.s32 	%rd32, %r184, 4;
	add.s64 	%rd33, %rd21, %rd32;
	ld.global.f32 	%f15, [%rd33];
	// begin inline asm
	{  cvt.rn.f16.f32 %rs15, %f15;}

	// end inline asm
	st.shared.u16 	[%r123+320], %rs15;
	mul.wide.s32 	%rd34, %r186, 4;
	add.s64 	%rd35, %rd21, %rd34;
	ld.global.f32 	%f16, [%rd35];
	// begin inline asm
	{  cvt.rn.f16.f32 %rs16, %f16;}

	// end inline asm
	st.shared.u16 	[%r123+384], %rs16;
	mul.wide.s32 	%rd36, %r187, 4;
	add.s64 	%rd37, %rd21, %rd36;
	ld.global.f32 	%f17, [%rd37];
	// begin inline asm
	{  cvt.rn.f16.f32 %rs17, %f17;}

	// end inline asm
	st.shared.u16 	[%r123+448], %rs17;
	add.s32 	%r124, %r120, %r118;
	mov.b32 	%r125, 16;
	wmma.load.a.sync.aligned.row.m16n16k16.shared.f16 	{%r126, %r127, %r128, %r129, %r130, %r131, %r132, %r133}, [%r124], %r125;
	add.s32 	%r134, %r122, %r118;
	wmma.load.b.sync.aligned.row.m16n16k16.shared.f16 	{%r135, %r136, %r137, %r138, %r139, %r140, %r141, %r142}, [%r134], %r125;
	wmma.mma.sync.aligned.row.row.m16n16k16.f16.f16 {%r198, %r197, %r196, %r195}, {%r126, %r127, %r128, %r129, %r130, %r131, %r132, %r133}, {%r135, %r136, %r137, %r138, %r139, %r140, %r141, %r142}, {%r198, %r197, %r196, %r195};
	add.s32 	%r190, %r190, 1;
	setp.ne.s32 	%p2, %r190, 0;
	add.s32 	%r189, %r189, %r11;
	add.s32 	%r188, %r188, %r11;
	add.s32 	%r187, %r187, %r11;
	add.s32 	%r186, %r186, %r11;
	add.s32 	%r185, %r185, %r11;
	add.s32 	%r184, %r184, %r11;
	add.s32 	%r183, %r183, %r11;
	add.s32 	%r182, %r182, %r11;
	add.s32 	%r181, %r181, 16;
	add.s32 	%r180, %r180, 16;
	add.s32 	%r179, %r179, 16;
	add.s32 	%r178, %r178, 16;
	add.s32 	%r177, %r177, 16;
	add.s32 	%r176, %r176, 16;
	add.s32 	%r175, %r175, 16;
	add.s32 	%r174, %r174, 16;
	@%p2 bra 	$L__BB0_2;
$L__BB0_3:
	ld.param.u64 	%rd57, [_Z14dot_TensorCorePfS_S_iii_param_2];
	cvta.to.global.u64 	%rd38, %rd57;
	shl.b32 	%r143, %r3, 9;
	mov.u32 	%r144, _ZZ14dot_TensorCorePfS_S_iiiE6c_half;
	add.s32 	%r145, %r144, %r143;
	mov.b32 	%r146, 16;
	wmma.store.d.sync.aligned.row.m16n16k16.shared.f16 	[%r145], {%r198, %r197, %r196, %r195}, %r146;
	shl.b32 	%r147, %r6, 1;
	add.s32 	%r148, %r147, %r7;
	mul.lo.s32 	%r149, %r148, %r73;
	shl.b32 	%r150, %r149, 4;
	shl.b32 	%r151, %r4, 5;
	shl.b32 	%r152, %r3, 4;
	and.b32  	%r153, %r152, 16;
	or.b32  	%r154, %r151, %r153;
	add.s32 	%r155, %r150, %r154;
	shl.b32 	%r156, %r1, 1;
	add.s32 	%r157, %r145, %r156;
	ld.shared.u16 	%rs18, [%r157];
	// begin inline asm
	{  cvt.f32.f16 %f18, %rs18;}

	// end inline asm
	shr.u32 	%r158, %r1, 4;
	mad.lo.s32 	%r159, %r73, %r158, %r2;
	add.s32 	%r160, %r159, %r155;
	mul.wide.s32 	%rd39, %r160, 4;
	add.s64 	%rd40, %rd38, %rd39;
	st.global.f32 	[%rd40], %f18;
	shl.b32 	%r161, %r73, 1;
	ld.shared.u16 	%rs19, [%r157+64];
	// begin inline asm
	{  cvt.f32.f16 %f19, %rs19;}

	// end inline asm
	add.s32 	%r162, %r159, %r161;
	add.s32 	%r163, %r162, %r155;
	mul.wide.s32 	%rd41, %r163, 4;
	add.s64 	%rd42, %rd38, %rd41;
	st.global.f32 	[%rd42], %f19;
	shl.b32 	%r164, %r73, 2;
	add.s32 	%r165, %r155, %r164;
	ld.shared.u16 	%rs20, [%r157+128];
	// begin inline asm
	{  cvt.f32.f16 %f20, %rs20;}

	// end inline asm
	add.s32 	%r166, %r159, %r165;
	mul.wide.s32 	%rd43, %r166, 4;
	add.s64 	%rd44, %rd38, %rd43;
	st.global.f32 	[%rd44], %f20;
	ld.shared.u16 	%rs21, [%r157+192];
	// begin inline asm
	{  cvt.f32.f16 %f21, %rs21;}

	// end inline asm
	add.s32 	%r167, %r162, %r165;
	mul.wide.s32 	%rd45, %r167, 4;
	add.s64 	%rd46, %rd38, %rd45;
	st.global.f32 	[%rd46], %f21;
	add.s32 	%r168, %r165, %r164;
	ld.shared.u16 	%rs22, [%r157+256];
	// begin inline asm
	{  cvt.f32.f16 %f22, %rs22;}

	// end inline asm
	add.s32 	%r169, %r159, %r168;
	mul.wide.s32 	%rd47, %r169, 4;
	add.s64 	%rd48, %rd38, %rd47;
	st.global.f32 	[%rd48], %f22;
	ld.shared.u16 	%rs23, [%r157+320];
	// begin inline asm
	{  cvt.f32.f16 %f23, %rs23;}

	// end inline asm
	add.s32 	%r170, %r162, %r168;
	mul.wide.s32 	%rd49, %r170, 4;
	add.s64 	%rd50, %rd38, %rd49;
	st.global.f32 	[%rd50], %f23;
	add.s32 	%r171, %r168, %r164;
	ld.shared.u16 	%rs24, [%r157+384];
	// begin inline asm
	{  cvt.f32.f16 %f24, %rs24;}

	// end inline asm
	add.s32 	%r172, %r159, %r171;
	mul.wide.s32 	%rd51, %r172, 4;
	add.s64 	%rd52, %rd38, %rd51;
	st.global.f32 	[%rd52], %f24;
	ld.shared.u16 	%rs25, [%r157+448];
	// begin inline asm
	{  cvt.f32.f16 %f25, %rs25;}

	// end inline asm
	add.s32 	%r173, %r162, %r171;
	mul.wide.s32 	%rd53, %r173, 4;
	add.s64 	%rd54, %rd38, %rd53;
	st.global.f32 	[%rd54], %f25;
	ret;

}


// ===== COMPILED SASS (sm_100) =====

	.target	sm_100

	.elftype	@"ET_EXEC"


//--------------------- .note.nv.tkinfo           --------------------------
	.section	.note.nv.tkinfo,"",@"SHT_NOTE"
	.sectionflags	@"SHF_NOTE_NV_TKINFO"
	.tkinfo
        /*0018*/ 	.word	0x00000002
        /*0030*/ 	.string	""
        /*0030*/ 	.string	"ptxas"
        /*0030*/ 	.string	"Cuda compilation tools, release 13.0, V13.0.88"
        /*0030*/ 	.string	"Build cuda_13.0.r13.0/compiler.36424714_0"
        /*0030*/ 	.string	"-arch sm_100 -m 64 "



//--------------------- .note.nv.cuinfo           --------------------------
	.section	.note.nv.cuinfo,"",@"SHT_NOTE"
	.sectionflags	@"SHF_NOTE_NV_CUINFO"
        /*0018*/ 	.short	0x0002
        /*001a*/ 	.short	0x0064
        /*001c*/ 	.short	0x0082
	.zero		2


//--------------------- .nv.info                  --------------------------
	.section	.nv.info,"",@"SHT_CUDA_INFO"
	.align	4


	//----- nvinfo : EIATTR_REGCOUNT
	.align		4
        /*0000*/ 	.byte	0x04, 0x2f
        /*0002*/ 	.short	(.L_1 - .L_0)
	.align		4
.L_0:
        /*0004*/ 	.word	index@(_Z14dot_TensorCorePfS_S_iii)
        /*0008*/ 	.word	0x00000028


	//----- nvinfo : EIATTR_FRAME_SIZE
	.align		4
.L_1:
        /*000c*/ 	.byte	0x04, 0x11
        /*000e*/ 	.short	(.L_3 - .L_2)
	.align		4
.L_2:
        /*0010*/ 	.word	index@(_Z14dot_TensorCorePfS_S_iii)
        /*0014*/ 	.word	0x00000000


	//----- nvinfo : EIATTR_MIN_STACK_SIZE
	.align		4
.L_3:
        /*0018*/ 	.byte	0x04, 0x12
        /*001a*/ 	.short	(.L_5 - .L_4)
	.align		4
.L_4:
        /*001c*/ 	.word	index@(_Z14dot_TensorCorePfS_S_iii)
        /*0020*/ 	.word	0x00000000
.L_5:


//--------------------- .nv.compat                --------------------------
	.section	.nv.compat,"",@"SHT_CUDA_COMPAT_INFO"
	.align	4
        /*0000*/ 	.byte	0x02, 0x09, 0x00, 0x00, 0x02, 0x02, 0x01, 0x00, 0x02, 0x05, 0x05, 0x00, 0x03, 0x07, 0x01, 0x01
        /*0010*/ 	.byte	0x02, 0x03, 0x00, 0x00, 0x02, 0x06, 0x01, 0x00, 0x04, 0x0b, 0x08, 0x00, 0x09, 0x00, 0x00, 0x00
        /*0020*/ 	.byte	0x00, 0x00, 0x00, 0x00


//--------------------- .nv.info._Z14dot_TensorCorePfS_S_iii --------------------------
	.section	.nv.info._Z14dot_TensorCorePfS_S_iii,"",@"SHT_CUDA_INFO"
	.sectionflags	@""
	.align	4


	//----- nvinfo : EIATTR_CUDA_API_VERSION
	.align		4
        /*0000*/ 	.byte	0x04, 0x37
        /*0002*/ 	.short	(.L_7 - .L_6)
.L_6:
        /*0004*/ 	.word	0x00000082


	//----- nvinfo : EIATTR_KPARAM_INFO
	.align		4
.L_7:
        /*0008*/ 	.byte	0x04, 0x17
        /*000a*/ 	.short	(.L_9 - .L_8)
.L_8:
        /*000c*/ 	.word	0x00000000
        /*0010*/ 	.short	0x0005
        /*0012*/ 	.short	0x0020
        /*0014*/ 	.byte	0x00, 0xf0, 0x11, 0x00


	//----- nvinfo : EIATTR_KPARAM_INFO
	.align		4
.L_9:
        /*0018*/ 	.byte	0x04, 0x17
        /*001a*/ 	.short	(.L_11 - .L_10)
.L_10:
        /*001c*/ 	.word	0x00000000
        /*0020*/ 	.short	0x0004
        /*0022*/ 	.short	0x001c
        /*0024*/ 	.byte	0x00, 0xf0, 0x11, 0x00


	//----- nvinfo : EIATTR_KPARAM_INFO
	.align		4
.L_11:
        /*0028*/ 	.byte	0x04, 0x17
        /*002a*/ 	.short	(.L_13 - .L_12)
.L_12:
        /*002c*/ 	.word	0x00000000
        /*0030*/ 	.short	0x0003
        /*0032*/ 	.short	0x0018
        /*0034*/ 	.byte	0x00, 0xf0, 0x11, 0x00


	//----- nvinfo : EIATTR_KPARAM_INFO
	.align		4
.L_13:
        /*0038*/ 	.byte	0x04, 0x17
        /*003a*/ 	.short	(.L_15 - .L_14)
.L_14:
        /*003c*/ 	.word	0x00000000
        /*0040*/ 	.short	0x0002
        /*0042*/ 	.short	0x0010
        /*0044*/ 	.byte	0x00, 0xf5, 0x21, 0x00


	//----- nvinfo : EIATTR_KPARAM_INFO
	.align		4
.L_15:
        /*0048*/ 	.byte	0x04, 0x17
        /*004a*/ 	.short	(.L_17 - .L_16)
.L_16:
        /*004c*/ 	.word	0x00000000
        /*0050*/ 	.short	0x0001
        /*0052*/ 	.short	0x0008
        /*0054*/ 	.byte	0x00, 0xf5, 0x21, 0x00


	//----- nvinfo : EIATTR_KPARAM_INFO
	.align		4
.L_17:
        /*0058*/ 	.byte	0x04, 0x17
        /*005a*/ 	.short	(.L_19 - .L_18)
.L_18:
        /*005c*/ 	.word	0x00000000
        /*0060*/ 	.short	0x0000
        /*0062*/ 	.short	0x0000
        /*0064*/ 	.byte	0x00, 0xf5, 0x21, 0x00


	//----- nvinfo : EIATTR_SPARSE_MMA_MASK
	.align		4
.L_19:
        /*0068*/ 	.byte	0x03, 0x50
        /*006a*/ 	.short	0x0000


	//----- nvinfo : EIATTR_WMMA_USED
	.align		4
        /*006c*/ 	.byte	0x01, 0x2b
	.zero		2


	//----- nvinfo : EIATTR_MAXREG_COUNT
	.align		4
        /*0070*/ 	.byte	0x03, 0x1b
        /*0072*/ 	.short	0x00ff


	//----- nvinfo : EIATTR_MERCURY_ISA_VERSION
	.align		4
        /*0074*/ 	.byte	0x03, 0x5f
        /*0076*/ 	.short	0x0101


	//----- nvinfo : EIATTR_VRC_CTA_INIT_COUNT
	.align		4
        /*0078*/ 	.byte	0x02, 0x4a
	.zero		1
	.zero		1


	//----- nvinfo : EIATTR_EXIT_INSTR_OFFSETS
	.align		4
        /*007c*/ 	.byte	0x04, 0x1c
        /*007e*/ 	.short	(.L_21 - .L_20)


	//   ....[0]....
.L_20:
        /*0080*/ 	.word	0x00001040


	//----- nvinfo : EIATTR_CBANK_PARAM_SIZE
	.align		4
.L_21:
        /*0084*/ 	.byte	0x03, 0x19
        /*0086*/ 	.short	0x0024


	//----- nvinfo : EIATTR_PARAM_CBANK
	.align		4
        /*0088*/ 	.byte	0x04, 0x0a
        /*008a*/ 	.short	(.L_23 - .L_22)
	.align		4
.L_22:
        /*008c*/ 	.word	index@(.nv.constant0._Z14dot_TensorCorePfS_S_iii)
        /*0090*/ 	.short	0x0380
        /*0092*/ 	.short	0x0024


	//----- nvinfo : EIATTR_SW_WAR
	.align		4
.L_23:
        /*0094*/ 	.byte	0x04, 0x36
        /*0096*/ 	.short	(.L_25 - .L_24)
.L_24:
        /*0098*/ 	.word	0x00000008
.L_25:


//--------------------- .nv.callgraph             --------------------------
	.section	.nv.callgraph,"",@"SHT_CUDA_CALLGRAPH"
	.align	4
	.sectionentsize	8
	.align		4
        /*0000*/ 	.word	0x00000000
	.align		4
        /*0004*/ 	.word	0xffffffff
	.align		4
        /*0008*/ 	.word	0x00000000
	.align		4
        /*000c*/ 	.word	0xfffffffe
	.align		4
        /*0010*/ 	.word	0x00000000
	.align		4
        /*0014*/ 	.word	0xfffffffd
	.align		4
        /*0018*/ 	.word	0x00000000
	.align		4
        /*001c*/ 	.word	0xfffffffc


//--------------------- .text._Z14dot_TensorCorePfS_S_iii --------------------------
	.section	.text._Z14dot_TensorCorePfS_S_iii,"ax",@progbits
	.align	128
        .global         _Z14dot_TensorCorePfS_S_iii
        .type           _Z14dot_TensorCorePfS_S_iii,@function
        .size           _Z14dot_TensorCorePfS_S_iii,(.L_x_3 - _Z14dot_TensorCorePfS_S_iii)
        .other          _Z14dot_TensorCorePfS_S_iii,@"STO_CUDA_ENTRY STV_DEFAULT"
_Z14dot_TensorCorePfS_S_iii:
.text._Z14dot_TensorCorePfS_S_iii:
[----:B------:R-:W-:Y:S01]  /*0000*/  LDC R1, c[0x0][0x37c] ;  /* 0x0000df00ff017b82 */ /* 0x000fe20000000800 */
[----:B------:R-:W0:Y:S01]  /*0010*/  S2R R3, SR_TID.X ;  /* 0x0000000000037919 */ /* 0x000e220000002100 */
[----:B------:R-:W1:Y:S01]  /*0020*/  LDCU UR10, c[0x0][0x3a0] ;  /* 0x00007400ff0a77ac */ /* 0x000e620008000800 */
[----:B------:R-:W-:Y:S02]  /*0030*/  CS2R R24, SRZ ;  /* 0x0000000000187805 */ /* 0x000fe4000001ff00 */
[----:B------:R-:W-:Y:S01]  /*0040*/  CS2R R22, SRZ ;  /* 0x0000000000167805 */ /* 0x000fe2000001ff00 */
[----:B------:R-:W2:Y:S01]  /*0050*/  S2R R0, SR_CTAID.X ;  /* 0x0000000000007919 */ /* 0x000ea20000002500 */
[----:B------:R-:W3:Y:S01]  /*0060*/  LDCU.64 UR8, c[0x0][0x358] ;  /* 0x00006b00ff0877ac */ /* 0x000ee20008000a00 */
[----:B------:R-:W4:Y:S01]  /*0070*/  S2R R2, SR_CTAID.Y ;  /* 0x0000000000027919 */ /* 0x000f220000002600 */
[----:B-1----:R-:W-:Y:S01]  /*0080*/  UISETP.GE.AND UP0, UPT, UR10, 0x10, UPT ;  /* 0x000000100a00788c */ /* 0x002fe2000bf06270 */
[----:B0-----:R-:W-:-:S02]  /*0090*/  LOP3.LUT R6, R3, 0x1f, RZ, 0xc0, !PT ;  /* 0x0000001f03067812 */ /* 0x001fc400078ec0ff */
[----:B------:R-:W-:Y:S02]  /*00a0*/  LOP3.LUT R30, R3, 0xf, RZ, 0xc0, !PT ;  /* 0x0000000f031e7812 */ /* 0x000fe400078ec0ff */
[--C-:B------:R-:W-:Y:S02]  /*00b0*/  SHF.R.U32.HI R4, RZ, 0x5, R3.reuse ;  /* 0x00000005ff047819 */ /* 0x100fe40000011603 */
[----:B------:R-:W-:Y:S02]  /*00c0*/  SHF.R.U32.HI R3, RZ, 0x6, R3 ;  /* 0x00000006ff037819 */ /* 0x000fe40000011603 */
[----:B--234-:R-:W-:Y:S05]  /*00d0*/  BRA.U !UP0, `(.L_x_0) ;  /* 0x0000000908b07547 */ /* 0x01cfea000b800000 */
[----:B------:R-:W0:Y:S01]  /*00e0*/  S2R R8, SR_LANEID ;  /* 0x0000000000087919 */ /* 0x000e220000000000 */
[----:B------:R-:W1:Y:S01]  /*00f0*/  S2UR UR7, SR_CgaCtaId ;  /* 0x00000000000779c3 */ /* 0x000e620000008800 */
[----:B------:R-:W-:Y:S01]  /*0100*/  UMOV UR4, 0x400 ;  /* 0x0000040000047882 */ /* 0x000fe20000000000 */
[----:B------:R-:W-:Y:S01]  /*0110*/  IMAD.SHL.U32 R12, R0, 0x20, RZ ;  /* 0x00000020000c7824 */ /* 0x000fe200078e00ff */
[----:B------:R-:W-:Y:S01]  /*0120*/  UIADD3 UR6, UPT, UPT, UR4, 0x800, URZ ;  /* 0x0000080004067890 */ /* 0x000fe2000fffe0ff */
[----:B------:R-:W-:Y:S01]  /*0130*/  MOV R24, RZ ;  /* 0x000000ff00187202 */ /* 0x000fe20000000f00 */
[----:B-1----:R-:W-:Y:S02]  /*0140*/  ULEA UR5, UR7, UR4, 0x18 ;  /* 0x0000000407057291 */ /* 0x002fe4000f8ec0ff */
[----:B------:R-:W-:Y:S02]  /*0150*/  ULEA UR6, UR7, UR6, 0x18 ;  /* 0x0000000607067291 */ /* 0x000fe4000f8ec0ff */
[----:B------:R-:W-:Y:S01]  /*0160*/  USHF.R.S32.HI UR4, URZ, 0x1f, UR10 ;  /* 0x0000001fff047899 */ /* 0x000fe2000801140a */
[----:B0-----:R-:W-:-:S03]  /*0170*/  SHF.R.U32.HI R5, RZ, 0x3, R8 ;  /* 0x00000003ff057819 */ /* 0x001fc60000011608 */
[----:B------:R-:W-:Y:S01]  /*0180*/  ULEA.HI UR4, UR4, UR10, URZ, 0x4 ;  /* 0x0000000a04047291 */ /* 0x000fe2000f8f20ff */
[----:B------:R-:W-:Y:S02]  /*0190*/  LOP3.LUT R7, R8, 0x7, RZ, 0xc0, !PT ;  /* 0x0000000708077812 */ /* 0x000fe400078ec0ff */
[----:B------:R-:W-:Y:S01]  /*01a0*/  SHF.L.U32 R10, R5, 0x3, RZ ;  /* 0x00000003050a7819 */ /* 0x000fe200000006ff */
[----:B------:R-:W-:Y:S01]  /*01b0*/  USHF.R.S32.HI UR4, URZ, 0x4, UR4 ;  /* 0x00000004ff047899 */ /* 0x000fe20008011404 */
[----:B------:R-:W0:Y:S01]  /*01c0*/  LDC R5, c[0x0][0x39c] ;  /* 0x0000e700ff057b82 */ /* 0x000e220000000800 */
[----:B------:R-:W-:Y:S02]  /*01d0*/  SHF.R.U32.HI R8, RZ, 0x4, R8 ;  /* 0x00000004ff087819 */ /* 0x000fe40000011608 */
[----:B------:R-:W-:Y:S01]  /*01e0*/  LOP3.LUT R10, R10, 0x8, R7, 0xe2, !PT ;  /* 0x000000080a0a7812 */ /* 0x000fe200078ee207 */
[----:B------:R-:W-:Y:S01]  /*01f0*/  IMAD.SHL.U32 R7, R4, 0x200, RZ ;  /* 0x0000020004077824 */ /* 0x000fe200078e00ff */
[----:B------:R-:W-:Y:S01]  /*0200*/  SHF.L.U32 R9, R8, 0x3, RZ ;  /* 0x0000000308097819 */ /* 0x000fe200000006ff */
[----:B------:R-:W-:Y:S01]  /*0210*/  UIADD3 UR4, UPT, UPT, -UR4, URZ, URZ ;  /* 0x000000ff04047290 */ /* 0x000fe2000fffe1ff */
[----:B------:R-:W-:Y:S01]  /*0220*/  SHF.R.U32.HI R8, RZ, 0x4, R6 ;  /* 0x00000004ff087819 */ /* 0x000fe20000011606 */
[C---:B------:R-:W-:Y:S01]  /*0230*/  VIADD R11, R7.reuse, UR6 ;  /* 0x00000006070b7c36 */ /* 0x040fe20008000000 */
[----:B------:R-:W-:Y:S01]  /*0240*/  LOP3.LUT R4, R4, 0x1, RZ, 0xc0, !PT ;  /* 0x0000000104047812 */ /* 0x000fe200078ec0ff */
[----:B------:R-:W-:Y:S01]  /*0250*/  IMAD R16, R10, 0x10, R9 ;  /* 0x000000100a107824 */ /* 0x000fe200078e0209 */
[----:B------:R-:W-:Y:S01]  /*0260*/  LEA R10, R2, R8, 0x5 ;  /* 0x00000008020a7211 */ /* 0x000fe200078e28ff */
[----:B------:R-:W-:Y:S01]  /*0270*/  VIADD R18, R8, 0x6 ;  /* 0x0000000608127836 */ /* 0x000fe20000000000 */
[----:B------:R-:W-:Y:S01]  /*0280*/  IADD3 R9, PT, PT, R7, UR5, RZ ;  /* 0x0000000507097c10 */ /* 0x000fe2000fffe0ff */
[----:B------:R-:W-:Y:S01]  /*0290*/  IMAD R6, R6, 0x2, R7 ;  /* 0x0000000206067824 */ /* 0x000fe200078e0207 */
[C---:B------:R-:W-:Y:S01]  /*02a0*/  IADD3 R17, PT, PT, R8.reuse, 0xa, RZ ;  /* 0x0000000a08117810 */ /* 0x040fe20007ffe0ff */
[----:B------:R-:W-:Y:S01]  /*02b0*/  VIADD R13, R8, 0xe ;  /* 0x0000000e080d7836 */ /* 0x000fe20000000000 */
[----:B------:R-:W-:Y:S01]  /*02c0*/  LEA R3, R3, R10, 0x4 ;  /* 0x0000000a03037211 */ /* 0x000fe200078e20ff */
[----:B------:R-:W-:Y:S01]  /*02d0*/  IMAD.U32 R7, R16, 0x2, R9 ;  /* 0x0000000210077824 */ /* 0x000fe200078e0009 */
[C---:B------:R-:W-:Y:S01]  /*02e0*/  IADD3 R10, PT, PT, R8.reuse, 0x2, RZ ;  /* 0x00000002080a7810 */ /* 0x040fe20007ffe0ff */
[C---:B------:R-:W-:Y:S01]  /*02f0*/  VIADD R15, R8.reuse, 0x8 ;  /* 0x00000008080f7836 */ /* 0x040fe20000000000 */
[C---:B------:R-:W-:Y:S01]  /*0300*/  IADD3 R14, PT, PT, R8.reuse, 0xc, RZ ;  /* 0x0000000c080e7810 */ /* 0x040fe20007ffe0ff */
[----:B------:R-:W-:Y:S01]  /*0310*/  VIADD R27, R3, 0xc ;  /* 0x0000000c031b7836 */ /* 0x000fe20000000000 */
[C---:B------:R-:W-:Y:S01]  /*0320*/  IADD3 R20, PT, PT, R8.reuse, 0x4, RZ ;  /* 0x0000000408147810 */ /* 0x040fe20007ffe0ff */
[--C-:B0-----:R-:W-:Y:S01]  /*0330*/  IMAD R9, R8, R5, R12.reuse ;  /* 0x0000000508097224 */ /* 0x101fe200078e020c */
[----:B------:R-:W-:Y:S01]  /*0340*/  LEA R16, R16, R11, 0x1 ;  /* 0x0000000b10107211 */ /* 0x000fe200078e08ff */
[-CC-:B------:R-:W-:Y:S01]  /*0350*/  IMAD R17, R17, R5.reuse, R12.reuse ;  /* 0x0000000511117224 */ /* 0x180fe200078e020c */
[C---:B------:R-:W-:Y:S01]  /*0360*/  IADD3 R21, PT, PT, R3.reuse, 0xe, RZ ;  /* 0x0000000e03157810 */ /* 0x040fe20007ffe0ff */
[-CC-:B------:R-:W-:Y:S01]  /*0370*/  IMAD R19, R18, R5.reuse, R12.reuse ;  /* 0x0000000512137224 */ /* 0x180fe200078e020c */
[C---:B------:R-:W-:Y:S01]  /*0380*/  IADD3 R35, PT, PT, R3.reuse, 0x8, RZ ;  /* 0x0000000803237810 */ /* 0x040fe20007ffe0ff */
[--C-:B------:R-:W-:Y:S01]  /*0390*/  IMAD R11, R10, R5, R12.reuse ;  /* 0x000000050a0b7224 */ /* 0x100fe200078e020c */
[----:B------:R-:W-:Y:S01]  /*03a0*/  LEA R33, R4, R17, 0x4 ;  /* 0x0000001104217211 */ /* 0x000fe200078e20ff */
[-CC-:B------:R-:W-:Y:S01]  /*03b0*/  IMAD R31, R14, R5.reuse, R12.reuse ;  /* 0x000000050e1f7224 */ /* 0x180fe200078e020c */
[----:B------:R-:W-:Y:S01]  /*03c0*/  IADD3 R8, PT, PT, R3, 0x6, RZ ;  /* 0x0000000603087810 */ /* 0x000fe20007ffe0ff */
[--C-:B------:R-:W-:Y:S01]  /*03d0*/  IMAD R13, R13, R5, R12.reuse ;  /* 0x000000050d0d7224 */ /* 0x100fe200078e020c */
[C---:B------:R-:W-:Y:S01]  /*03e0*/  LEA R11, R4.reuse, R11, 0x4 ;  /* 0x0000000b040b7211 */ /* 0x040fe200078e20ff */
[--C-:B------:R-:W-:Y:S01]  /*03f0*/  IMAD R15, R15, R5, R12.reuse ;  /* 0x000000050f0f7224 */ /* 0x100fe200078e020c */
[----:B------:R-:W-:Y:S01]  /*0400*/  LEA R31, R4, R31, 0x4 ;  /* 0x0000001f041f7211 */ /* 0x000fe200078e20ff */
[----:B------:R-:W-:-:S02]  /*0410*/  IMAD R23, R20, R5, R12 ;  /* 0x0000000514177224 */ /* 0x000fc400078e020c */
[C---:B------:R-:W-:Y:S02]  /*0420*/  IMAD R29, R4.reuse, 0x10, R9 ;  /* 0x00000010041d7824 */ /* 0x040fe400078e0209 */
[C---:B------:R-:W-:Y:S01]  /*0430*/  IMAD R9, R4.reuse, 0x10, R19 ;  /* 0x0000001004097824 */ /* 0x040fe200078e0213 */
[----:B------:R-:W-:Y:S01]  /*0440*/  LEA R23, R4, R23, 0x4 ;  /* 0x0000001704177211 */ /* 0x000fe200078e20ff */
[C---:B------:R-:W-:Y:S01]  /*0450*/  VIADD R17, R3.reuse, 0x2 ;  /* 0x0000000203117836 */ /* 0x040fe20000000000 */
[C---:B------:R-:W-:Y:S01]  /*0460*/  IADD3 R29, PT, PT, R30.reuse, R29, RZ ;  /* 0x0000001d1e1d7210 */ /* 0x040fe20007ffe0ff */
[C---:B------:R-:W-:Y:S01]  /*0470*/  VIADD R37, R3.reuse, 0xa ;  /* 0x0000000a03257836 */ /* 0x040fe20000000000 */
[----:B------:R-:W-:Y:S01]  /*0480*/  IADD3 R32, PT, PT, R30, R9, RZ ;  /* 0x000000091e207210 */ /* 0x000fe20007ffe0ff */
[----:B------:R-:W-:Y:S02]  /*0490*/  IMAD R19, R3, UR10, R30 ;  /* 0x0000000a03137c24 */ /* 0x000fe4000f8e021e */
[----:B------:R-:W-:-:S02]  /*04a0*/  IMAD R13, R4, 0x10, R13 ;  /* 0x00000010040d7824 */ /* 0x000fc400078e020d */
[----:B------:R-:W-:Y:S02]  /*04b0*/  IMAD R15, R4, 0x10, R15 ;  /* 0x00000010040f7824 */ /* 0x000fe400078e020f */
[----:B------:R-:W-:Y:S01]  /*04c0*/  VIADD R3, R3, 0x4 ;  /* 0x0000000403037836 */ /* 0x000fe20000000000 */
[C---:B------:R-:W-:Y:S01]  /*04d0*/  IADD3 R34, PT, PT, R30.reuse, R13, RZ ;  /* 0x0000000d1e227210 */ /* 0x040fe20007ffe0ff */
[--C-:B------:R-:W-:Y:S02]  /*04e0*/  IMAD R4, R17, UR10, R30.reuse ;  /* 0x0000000a11047c24 */ /* 0x100fe4000f8e021e */
[--C-:B------:R-:W-:Y:S02]  /*04f0*/  IMAD R17, R21, UR10, R30.reuse ;  /* 0x0000000a15117c24 */ /* 0x100fe4000f8e021e */
[--C-:B------:R-:W-:Y:S02]  /*0500*/  IMAD R20, R27, UR10, R30.reuse ;  /* 0x0000000a1b147c24 */ /* 0x100fe4000f8e021e */
[--C-:B------:R-:W-:Y:S01]  /*0510*/  IMAD R28, R3, UR10, R30.reuse ;  /* 0x0000000a031c7c24 */ /* 0x100fe2000f8e021e */
[----:B------:R-:W-:Y:S01]  /*0520*/  IADD3 R3, PT, PT, R30, R15, RZ ;  /* 0x0000000f1e037210 */ /* 0x000fe20007ffe0ff */
[----:B------:R-:W-:-:S02]  /*0530*/  IMAD R21, R35, UR10, R30 ;  /* 0x0000000a23157c24 */ /* 0x000fc4000f8e021e */
[--C-:B------:R-:W-:Y:S02]  /*0540*/  IMAD R26, R37, UR10, R30.reuse ;  /* 0x0000000a251a7c24 */ /* 0x100fe4000f8e021e */
[----:B------:R-:W-:Y:S02]  /*0550*/  IMAD R27, R8, UR10, R30 ;  /* 0x0000000a081b7c24 */ /* 0x000fe4000f8e021e */
[C---:B------:R-:W-:Y:S02]  /*0560*/  IMAD.IADD R18, R30.reuse, 0x1, R11 ;  /* 0x000000011e127824 */ /* 0x040fe400078e020b */
[C---:B------:R-:W-:Y:S02]  /*0570*/  IMAD.IADD R31, R30.reuse, 0x1, R31 ;  /* 0x000000011e1f7824 */ /* 0x040fe400078e021f */
[C---:B------:R-:W-:Y:S02]  /*0580*/  IMAD.IADD R33, R30.reuse, 0x1, R33 ;  /* 0x000000011e217824 */ /* 0x040fe400078e0221 */
[----:B------:R-:W-:Y:S01]  /*0590*/  IMAD.IADD R30, R30, 0x1, R23 ;  /* 0x000000011e1e7824 */ /* 0x000fe200078e0217 */
[----:B------:R-:W-:-:S07]  /*05a0*/  CS2R R22, SRZ ;  /* 0x0000000000167805 */ /* 0x000fce000001ff00 */
.L_x_1:
[----:B------:R-:W0:Y:S02]  /*05b0*/  LDC.64 R8, c[0x0][0x380] ;  /* 0x0000e000ff087b82 */ /* 0x000e240000000a00 */
[----:B0-----:R-:W-:-:S06]  /*05c0*/  IMAD.WIDE R14, R4, 0x4, R8 ;  /* 0x00000004040e7825 */ /* 0x001fcc00078e0208 */
[----:B------:R-:W2:Y:S01]  /*05d0*/  LDG.E R14, desc[UR8][R14.64] ;  /* 0x000000080e0e7981 */ /* 0x000ea2000c1e1900 */
[----:B------:R-:W-:-:S04]  /*05e0*/  IMAD.WIDE R10, R17, 0x4, R8 ;  /* 0x00000004110a7825 */ /* 0x000fc800078e0208 */
[--C-:B------:R-:W-:Y:S01]  /*05f0*/  IMAD.WIDE R12, R19, 0x4, R8.reuse ;  /* 0x00000004130c7825 */ /* 0x100fe200078e0208 */
[----:B------:R-:W3:Y:S04]  /*0600*/  LDG.E R36, desc[UR8][R10.64] ;  /* 0x000000080a247981 */ /* 0x000ee8000c1e1900 */
[----:B------:R0:W4:Y:S02]  /*0610*/  LDG.E R35, desc[UR8][R12.64] ;  /* 0x000000080c237981 */ /* 0x000124000c1e1900 */
[----:B0-----:R-:W-:-:S06]  /*0620*/  IMAD.WIDE R12, R20, 0x4, R8 ;  /* 0x00000004140c7825 */ /* 0x001fcc00078e0208 */
[----:B------:R-:W5:Y:S01]  /*0630*/  LDG.E R12, desc[UR8][R12.64] ;  /* 0x000000080c0c7981 */ /* 0x000f62000c1e1900 */
[----:B--2---:R-:W-:-:S04]  /*0640*/  F2FP.F16.F32.PACK_AB R11, RZ, R14 ;  /* 0x0000000eff0b723e */ /* 0x004fc800000000ff */
[----:B------:R-:W-:Y:S01]  /*0650*/  PRMT R37, R11, 0x7610, R37 ;  /* 0x000076100b257816 */ /* 0x000fe20000000025 */
[----:B------:R-:W-:-:S05]  /*0660*/  IMAD.WIDE R10, R21, 0x4, R8 ;  /* 0x00000004150a7825 */ /* 0x000fca00078e0208 */
[----:B------:R0:W2:Y:S02]  /*0670*/  LDG.E R13, desc[UR8][R10.64] ;  /* 0x000000080a0d7981 */ /* 0x0000a4000c1e1900 */
[----:B0-----:R-:W-:-:S05]  /*0680*/  IMAD.WIDE R10, R26, 0x4, R8 ;  /* 0x000000041a0a7825 */ /* 0x001fca00078e0208 */
[----:B------:R0:W2:Y:S02]  /*0690*/  LDG.E R14, desc[UR8][R10.64] ;  /* 0x000000080a0e7981 */ /* 0x0000a4000c1e1900 */
[----:B0-----:R-:W-:-:S04]  /*06a0*/  IMAD.WIDE R10, R28, 0x4, R8 ;  /* 0x000000041c0a7825 */ /* 0x001fc800078e0208 */
[----:B------:R-:W-:Y:S02]  /*06b0*/  IMAD.WIDE R8, R27, 0x4, R8 ;  /* 0x000000041b087825 */ /* 0x000fe400078e0208 */
[----:B------:R-:W2:Y:S04]  /*06c0*/  LDG.E R10, desc[UR8][R10.64] ;  /* 0x000000080a0a7981 */ /* 0x000ea8000c1e1900 */
[----:B------:R0:W2:Y:S02]  /*06d0*/  LDG.E R11, desc[UR8][R8.64] ;  /* 0x00000008080b7981 */ /* 0x0000a4000c1e1900 */
[----:B0-----:R-:W0:Y:S01]  /*06e0*/  LDC.64 R8, c[0x0][0x388] ;  /* 0x0000e200ff087b82 */ /* 0x001e220000000a00 */
[----:B----4-:R-:W-:Y:S02]  /*06f0*/  F2FP.F16.F32.PACK_AB R35, RZ, R35 ;  /* 0x00000023ff23723e */ /* 0x010fe400000000ff */
[----:B---3--:R-:W-:-:S02]  /*0700*/  F2FP.F16.F32.PACK_AB R15, RZ, R36 ;  /* 0x00000024ff0f723e */ /* 0x008fc400000000ff */
[----:B-----5:R-:W-:Y:S01]  /*0710*/  F2FP.F16.F32.PACK_AB R36, RZ, R12 ;  /* 0x0000000cff24723e */ /* 0x020fe200000000ff */
[----:B------:R1:W-:Y:S04]  /*0720*/  STS.U16 [R6+UR5+0x40], R37 ;  /* 0x0000402506007988 */ /* 0x0003e80008000405 */
[----:B------:R-:W-:Y:S04]  /*0730*/  STS.U16 [R6+UR5+0x1c0], R15 ;  /* 0x0001c00f06007988 */ /* 0x000fe80008000405 */
[----:B------:R-:W-:Y:S01]  /*0740*/  STS.U16 [R6+UR5+0x180], R36 ;  /* 0x0001802406007988 */ /* 0x000fe20008000405 */
[----:B--2---:R-:W-:-:S02]  /*0750*/  F2FP.F16.F32.PACK_AB R12, RZ, R13 ;  /* 0x0000000dff0c723e */ /* 0x004fc400000000ff */
[----:B------:R-:W-:Y:S02]  /*0760*/  PRMT R13, R35, 0x7610, R13 ;  /* 0x00007610230d7816 */ /* 0x000fe4000000000d */
[----:B-1----:R-:W-:-:S03]  /*0770*/  PRMT R37, R12, 0x7610, R37 ;  /* 0x000076100c257816 */ /* 0x002fc60000000025 */
[----:B------:R0:W-:Y:S02]  /*0780*/  STS.U16 [R6+UR5], R13 ;  /* 0x0000000d06007988 */ /* 0x0001e40008000405 */
[----:B0-----:R-:W-:-:S05]  /*0790*/  IMAD.WIDE R12, R29, 0x4, R8 ;  /* 0x000000041d0c7825 */ /* 0x001fca00078e0208 */
[----:B------:R0:W2:Y:S02]  /*07a0*/  LDG.E R15, desc[UR8][R12.64] ;  /* 0x000000080c0f7981 */ /* 0x0000a4000c1e1900 */
[----:B0-----:R-:W-:-:S05]  /*07b0*/  IMAD.WIDE R12, R18, 0x4, R8 ;  /* 0x00000004120c7825 */ /* 0x001fca00078e0208 */
[----:B------:R0:W3:Y:S02]  /*07c0*/  LDG.E R35, desc[UR8][R12.64] ;  /* 0x000000080c237981 */ /* 0x0000e4000c1e1900 */
[----:B0-----:R-:W-:-:S05]  /*07d0*/  IMAD.WIDE R12, R30, 0x4, R8 ;  /* 0x000000041e0c7825 */ /* 0x001fca00078e0208 */
[----:B------:R-:W4:Y:S01]  /*07e0*/  LDG.E R36, desc[UR8][R12.64] ;  /* 0x000000080c247981 */ /* 0x000f22000c1e1900 */
[----:B------:R-:W-:Y:S02]  /*07f0*/  F2FP.F16.F32.PACK_AB R11, RZ, R11 ;  /* 0x0000000bff0b723e */ /* 0x000fe400000000ff */
[----:B------:R-:W-:Y:S01]  /*0800*/  F2FP.F16.F32.PACK_AB R10, RZ, R10 ;  /* 0x0000000aff0a723e */ /* 0x000fe200000000ff */
[----:B------:R0:W-:Y:S04]  /*0810*/  STS.U16 [R6+UR5+0x100], R37 ;  /* 0x0001002506007988 */ /* 0x0001e80008000405 */
[----:B------:R1:W-:Y:S01]  /*0820*/  STS.U16 [R6+UR5+0xc0], R11 ;  /* 0x0000c00b06007988 */ /* 0x0003e20008000405 */
[----:B------:R-:W-:Y:S02]  /*0830*/  F2FP.F16.F32.PACK_AB R14, RZ, R14 ;  /* 0x0000000eff0e723e */ /* 0x000fe400000000ff */
[----:B0-----:R-:W-:Y:S01]  /*0840*/  PRMT R37, R10, 0x7610, R37 ;  /* 0x000076100a257816 */ /* 0x001fe20000000025 */
[----:B-1----:R-:W-:-:S02]  /*0850*/  IMAD.WIDE R10, R3, 0x4, R8 ;  /* 0x00000004030a7825 */ /* 0x002fc400078e0208 */
[----:B------:R3:W-:Y:S04]  /*0860*/  STS.U16 [R6+UR5+0x140], R14 ;  /* 0x0001400e06007988 */ /* 0x0007e80008000405 */
[----:B------:R0:W5:Y:S04]  /*0870*/  LDG.E R13, desc[UR8][R10.64] ;  /* 0x000000080a0d7981 */ /* 0x000168000c1e1900 */
[----:B------:R1:W-:Y:S01]  /*0880*/  STS.U16 [R6+UR5+0x80], R37 ;  /* 0x0000802506007988 */ /* 0x0003e20008000405 */
[----:B0-----:R-:W-:Y:S01]  /*0890*/  IMAD.WIDE R10, R33, 0x4, R8 ;  /* 0x00000004210a7825 */ /* 0x001fe200078e0208 */
[----:B--2---:R-:W-:-:S05]  /*08a0*/  F2FP.F16.F32.PACK_AB R15, RZ, R15 ;  /* 0x0000000fff0f723e */ /* 0x004fca00000000ff */
[----:B------:R0:W-:Y:S01]  /*08b0*/  STS.U16 [R6+UR6], R15 ;  /* 0x0000000f06007988 */ /* 0x0001e20008000406 */
[----:B---3--:R-:W-:-:S03]  /*08c0*/  F2FP.F16.F32.PACK_AB R14, RZ, R35 ;  /* 0x00000023ff0e723e */ /* 0x008fc600000000ff */
[----:B------:R2:W3:Y:S02]  /*08d0*/  LDG.E R35, desc[UR8][R10.64] ;  /* 0x000000080a237981 */ /* 0x0004e4000c1e1900 */
[----:B--2---:R-:W-:Y:S01]  /*08e0*/  IMAD.WIDE R10, R31, 0x4, R8 ;  /* 0x000000041f0a7825 */ /* 0x004fe200078e0208 */
[----:B----4-:R-:W-:-:S03]  /*08f0*/  F2FP.F16.F32.PACK_AB R12, RZ, R36 ;  /* 0x00000024ff0c723e */ /* 0x010fc600000000ff */
[----:B-1----:R-:W-:-:S04]  /*0900*/  IMAD.WIDE R36, R32, 0x4, R8 ;  /* 0x0000000420247825 */ /* 0x002fc800078e0208 */
[----:B------:R-:W-:Y:S01]  /*0910*/  IMAD.WIDE R8, R34, 0x4, R8 ;  /* 0x0000000422087825 */ /* 0x000fe200078e0208 */
[----:B0-----:R-:W2:Y:S05]  /*0920*/  LDG.E R15, desc[UR8][R36.64] ;  /* 0x00000008240f7981 */ /* 0x001eaa000c1e1900 */
[----:B------:R-:W4:Y:S04]  /*0930*/  LDG.E R8, desc[UR8][R8.64] ;  /* 0x0000000808087981 */ /* 0x000f28000c1e1900 */
[----:B------:R-:W4:Y:S01]  /*0940*/  LDG.E R36, desc[UR8][R10.64] ;  /* 0x000000080a247981 */ /* 0x000f22000c1e1900 */
[----:B-----5:R-:W-:-:S03]  /*0950*/  F2FP.F16.F32.PACK_AB R13, RZ, R13 ;  /* 0x0000000dff0d723e */ /* 0x020fc600000000ff */
[----:B------:R-:W-:Y:S04]  /*0960*/  STS.U16 [R6+UR6+0x40], R14 ;  /* 0x0000400e06007988 */ /* 0x000fe80008000406 */
[----:B------:R-:W-:Y:S04]  /*0970*/  STS.U16 [R6+UR6+0x80], R12 ;  /* 0x0000800c06007988 */ /* 0x000fe80008000406 */
[----:B------:R-:W-:Y:S01]  /*0980*/  STS.U16 [R6+UR6+0x100], R13 ;  /* 0x0001000d06007988 */ /* 0x000fe20008000406 */
[----:B------:R-:W-:-:S04]  /*0990*/  UIADD3 UR4, UPT, UPT, UR4, 0x1, URZ ;  /* 0x0000000104047890 */ /* 0x000fc8000fffe0ff */
[----:B------:R-:W-:Y:S01]  /*09a0*/  UISETP.NE.AND UP0, UPT, UR4, URZ, UPT ;  /* 0x000000ff0400728c */ /* 0x000fe2000bf05270 */
[----:B------:R-:W-:Y:S01]  /*09b0*/  VIADD R4, R4, 0x10 ;  /* 0x0000001004047836 */ /* 0x000fe20000000000 */
[----:B------:R-:W-:Y:S01]  /*09c0*/  IADD3 R19, PT, PT, R19, 0x10, RZ ;  /* 0x0000001013137810 */ /* 0x000fe20007ffe0ff */
[----:B------:R-:W-:Y:S01]  /*09d0*/  VIADD R17, R17, 0x10 ;  /* 0x0000001011117836 */ /* 0x000fe20000000000 */
[----:B------:R-:W-:Y:S01]  /*09e0*/  IADD3 R20, PT, PT, R20, 0x10, RZ ;  /* 0x0000001014147810 */ /* 0x000fe20007ffe0ff */
[----:B------:R-:W-:Y:S01]  /*09f0*/  VIADD R21, R21, 0x10 ;  /* 0x0000001015157836 */ /* 0x000fe20000000000 */
[----:B------:R-:W-:Y:S01]  /*0a00*/  IADD3 R26, PT, PT, R26, 0x10, RZ ;  /* 0x000000101a1a7810 */ /* 0x000fe20007ffe0ff */
[----:B------:R-:W-:Y:S01]  /*0a10*/  VIADD R27, R27, 0x10 ;  /* 0x000000101b1b7836 */ /* 0x000fe20000000000 */
[----:B------:R-:W-:Y:S01]  /*0a20*/  IADD3 R28, PT, PT, R28, 0x10, RZ ;  /* 0x000000101c1c7810 */ /* 0x000fe20007ffe0ff */
[C---:B------:R-:W-:Y:S01]  /*0a30*/  IMAD R29, R5.reuse, 0x10, R29 ;  /* 0x00000010051d7824 */ /* 0x040fe200078e021d */
[C---:B------:R-:W-:Y:S01]  /*0a40*/  LEA R18, R5.reuse, R18, 0x4 ;  /* 0x0000001205127211 */ /* 0x040fe200078e20ff */
[C---:B------:R-:W-:Y:S01]  /*0a50*/  IMAD R30, R5.reuse, 0x10, R30 ;  /* 0x00000010051e7824 */ /* 0x040fe200078e021e */
[C---:B------:R-:W-:Y:S01]  /*0a60*/  LEA R32, R5.reuse, R32, 0x4 ;  /* 0x0000002005207211 */ /* 0x040fe200078e20ff */
[C---:B------:R-:W-:Y:S01]  /*0a70*/  IMAD R3, R5.reuse, 0x10, R3 ;  /* 0x0000001005037824 */ /* 0x040fe200078e0203 */
[C---:B------:R-:W-:Y:S01]  /*0a80*/  LEA R33, R5.reuse, R33, 0x4 ;  /* 0x0000002105217211 */ /* 0x040fe200078e20ff */
[C---:B------:R-:W-:Y:S01]  /*0a90*/  IMAD R34, R5.reuse, 0x10, R34 ;  /* 0x0000001005227824 */ /* 0x040fe200078e0222 */
[----:B------:R-:W-:-:S02]  /*0aa0*/  LEA R31, R5, R31, 0x4 ;  /* 0x0000001f051f7211 */ /* 0x000fc400078e20ff */
[----:B---3--:R-:W-:-:S05]  /*0ab0*/  F2FP.F16.F32.PACK_AB R35, RZ, R35 ;  /* 0x00000023ff23723e */ /* 0x008fca00000000ff */
[----:B------:R-:W-:Y:S01]  /*0ac0*/  STS.U16 [R6+UR6+0x140], R35 ;  /* 0x0001402306007988 */ /* 0x000fe20008000406 */
[----:B--2---:R-:W-:-:S04]  /*0ad0*/  F2FP.F16.F32.PACK_AB R15, RZ, R15 ;  /* 0x0000000fff0f723e */ /* 0x004fc800000000ff */
[----:B------:R-:W-:Y:S02]  /*0ae0*/  PRMT R37, R15, 0x7610, R37 ;  /* 0x000076100f257816 */ /* 0x000fe40000000025 */
[----:B----4-:R-:W-:Y:S02]  /*0af0*/  F2FP.F16.F32.PACK_AB R9, RZ, R8 ;  /* 0x00000008ff09723e */ /* 0x010fe400000000ff */
[----:B------:R-:W-:Y:S01]  /*0b00*/  F2FP.F16.F32.PACK_AB R36, RZ, R36 ;  /* 0x00000024ff24723e */ /* 0x000fe200000000ff */
[----:B------:R-:W-:Y:S04]  /*0b10*/  STS.U16 [R6+UR6+0xc0], R37 ;  /* 0x0000c02506007988 */ /* 0x000fe80008000406 */
[----:B------:R-:W-:Y:S04]  /*0b20*/  STS.U16 [R6+UR6+0x180], R36 ;  /* 0x0001802406007988 */ /* 0x000fe80008000406 */
[----:B------:R-:W-:Y:S04]  /*0b30*/  STS.U16 [R6+UR6+0x1c0], R9 ;  /* 0x0001c00906007988 */ /* 0x000fe80008000406 */
[----:B------:R-:W-:Y:S04]  /*0b40*/  LDSM.16.M88.4 R8, [R7] ;  /* 0x000000000708783b */ /* 0x000fe80000000200 */
[----:B------:R-:W0:Y:S02]  /*0b50*/  LDSM.16.MT88.4 R12, [R16] ;  /* 0x00000000100c783b */ /* 0x000e240000004200 */
[C---:B0-----:R-:W-:Y:S08]  /*0b60*/  HMMA.16816.F16 R22, R8.reuse, R12, R22 ;  /* 0x0000000c0816723c */ /* 0x041ff00000000816 */
[----:B------:R-:W-:Y:S01]  /*0b70*/  HMMA.16816.F16 R24, R8, R14, R24 ;  /* 0x0000000e0818723c */ /* 0x000fe20000000818 */
[----:B------:R-:W-:-:S04]  /*0b80*/  NOP ;  /* 0x0000000000007918 */ /* 0x000fc80000000000 */
[----:B------:R-:W-:-:S15]  /*0b90*/  BRA.U UP0, `(.L_x_1) ;  /* 0xfffffff900847547 */ /* 0x000fde000b83ffff */
.L_x_0:
[----:B------:R-:W0:Y:S01]  /*0ba0*/  S2R R4, SR_LANEID ;  /* 0x0000000000047919 */ /* 0x000e220000000000 */
[----:B------:R-:W1:Y:S01]  /*0bb0*/  S2UR UR5, SR_CgaCtaId ;  /* 0x00000000000579c3 */ /* 0x000e620000008800 */
[----:B------:R-:W-:Y:S01]  /*0bc0*/  UMOV UR4, 0x400 ;  /* 0x0000040000047882 */ /* 0x000fe20000000000 */
[----:B------:R-:W2:Y:S01]  /*0bd0*/  S2R R9, SR_TID.X ;  /* 0x0000000000097919 */ /* 0x000ea20000002100 */
[----:B------:R-:W-:-:S04]  /*0be0*/  UIADD3 UR4, UPT, UPT, UR4, 0x1000, URZ ;  /* 0x0000100004047890 */ /* 0x000fc8000fffe0ff */
[----:B-1----:R-:W-:Y:S01]  /*0bf0*/  ULEA UR4, UR5, UR4, 0x18 ;  /* 0x0000000405047291 */ /* 0x002fe2000f8ec0ff */
[----:B0-----:R-:W-:Y:S02]  /*0c00*/  SHF.R.U32.HI R3, RZ, 0x2, R4 ;  /* 0x00000002ff037819 */ /* 0x001fe40000011604 */
[----:B------:R-:W-:Y:S02]  /*0c10*/  LOP3.LUT R4, R4, 0x3, RZ, 0xc0, !PT ;  /* 0x0000000304047812 */ /* 0x000fe400078ec0ff */
[----:B--2---:R-:W-:Y:S02]  /*0c20*/  SHF.R.U32.HI R7, RZ, 0x5, R9 ;  /* 0x00000005ff077819 */ /* 0x004fe40000011609 */
[----:B------:R-:W-:Y:S02]  /*0c30*/  LEA R6, R3, R4, 0x3 ;  /* 0x0000000403067211 */ /* 0x000fe400078e18ff */
[----:B------:R-:W0:Y:S01]  /*0c40*/  LDC R4, c[0x0][0x39c] ;  /* 0x0000e700ff047b82 */ /* 0x000e220000000800 */
[----:B------:R-:W-:-:S02]  /*0c50*/  LEA R3, R7, UR4, 0x9 ;  /* 0x0000000407037c11 */ /* 0x000fc4000f8e48ff */
[----:B------:R-:W-:Y:S02]  /*0c60*/  SHF.R.U32.HI R5, RZ, 0x6, R9 ;  /* 0x00000006ff057819 */ /* 0x000fe40000011609 */
[----:B------:R-:W-:Y:S01]  /*0c70*/  LOP3.LUT R10, R9, 0x1f, RZ, 0xc0, !PT ;  /* 0x0000001f090a7812 */ /* 0x000fe200078ec0ff */
[--C-:B------:R-:W-:Y:S01]  /*0c80*/  IMAD.U32 R8, R6, 0x4, R3.reuse ;  /* 0x0000000406087824 */ /* 0x100fe200078e0003 */
[----:B------:R-:W-:Y:S02]  /*0c90*/  LEA R5, R2, R5, 0x1 ;  /* 0x0000000502057211 */ /* 0x000fe400078e08ff */
[----:B------:R-:W-:Y:S01]  /*0ca0*/  SHF.L.U32 R2, R7, 0x4, RZ ;  /* 0x0000000407027819 */ /* 0x000fe200000006ff */
[----:B------:R-:W-:Y:S01]  /*0cb0*/  IMAD R7, R10, 0x2, R3 ;  /* 0x000000020a077824 */ /* 0x000fe200078e0203 */
[----:B------:R-:W-:Y:S01]  /*0cc0*/  STS [R8], R22 ;  /* 0x0000001608007388 */ /* 0x000fe20000000800 */
[----:B------:R-:W-:Y:S02]  /*0cd0*/  LOP3.LUT R11, R9, 0xf, RZ, 0xc0, !PT ;  /* 0x0000000f090b7812 */ /* 0x000fe400078ec0ff */
[----:B------:R-:W-:Y:S01]  /*0ce0*/  LOP3.LUT R3, R2, 0x10, RZ, 0xc0, !PT ;  /* 0x0000001002037812 */ /* 0x000fe200078ec0ff */
[----:B------:R-:W-:Y:S01]  /*0cf0*/  STS [R8+0x100], R23 ;  /* 0x0001001708007388 */ /* 0x000fe20000000800 */
[----:B------:R-:W-:-:S02]  /*0d00*/  SHF.R.U32.HI R9, RZ, 0x4, R10 ;  /* 0x00000004ff097819 */ /* 0x000fc4000001160a */
[----:B------:R-:W-:Y:S01]  /*0d10*/  LEA R6, R0, R3, 0x5 ;  /* 0x0000000300067211 */ /* 0x000fe200078e28ff */
[----:B------:R-:W-:Y:S01]  /*0d20*/  STS [R8+0x10], R24 ;  /* 0x0000101808007388 */ /* 0x000fe20000000800 */
[----:B------:R-:W1:Y:S03]  /*0d30*/  LDC.64 R2, c[0x0][0x390] ;  /* 0x0000e400ff027b82 */ /* 0x000e660000000a00 */
[----:B------:R2:W-:Y:S01]  /*0d40*/  STS [R8+0x110], R25 ;  /* 0x0001101908007388 */ /* 0x0005e20000000800 */
[----:B0-----:R-:W-:-:S03]  /*0d50*/  IMAD R5, R5, R4, RZ ;  /* 0x0000000405057224 */ /* 0x001fc600078e02ff */
[----:B------:R-:W0:Y:S02]  /*0d60*/  LDS.U16 R26, [R7] ;  /* 0x00000000071a7984 */ /* 0x000e240000000400 */
[----:B------:R-:W-:Y:S01]  /*0d70*/  LEA R5, R5, R6, 0x4 ;  /* 0x0000000605057211 */ /* 0x000fe200078e20ff */
[----:B------:R-:W-:Y:S01]  /*0d80*/  IMAD R6, R9, R4, R11 ;  /* 0x0000000409067224 */ /* 0x000fe200078e020b */
[----:B------:R-:W3:Y:S03]  /*0d90*/  LDS.U16 R21, [R7+0x40] ;  /* 0x0000400007157984 */ /* 0x000ee60000000400 */
[C---:B------:R-:W-:Y:S01]  /*0da0*/  IMAD R11, R4.reuse, 0x4, R5 ;  /* 0x00000004040b7824 */ /* 0x040fe200078e0205 */
[----:B------:R-:W4:Y:S01]  /*0db0*/  LDS.U16 R20, [R7+0x80] ;  /* 0x0000800007147984 */ /* 0x000f220000000400 */
[----:B--2---:R-:W-:Y:S01]  /*0dc0*/  LEA R8, R4, R6, 0x1 ;  /* 0x0000000604087211 */ /* 0x004fe200078e08ff */
[----:B------:R-:W-:-:S02]  /*0dd0*/  IMAD.IADD R9, R5, 0x1, R6 ;  /* 0x0000000105097824 */ /* 0x000fc400078e0206 */
[----:B------:R-:W2:Y:S01]  /*0de0*/  LDS.U16 R18, [R7+0xc0] ;  /* 0x0000c00007127984 */ /* 0x000ea20000000400 */
[-C--:B------:R-:W-:Y:S02]  /*0df0*/  LEA R23, R4, R11.reuse, 0x2 ;  /* 0x0000000b04177211 */ /* 0x080fe400078e10ff */
[----:B------:R-:W-:Y:S01]  /*0e00*/  IADD3 R15, PT, PT, R5, R8, RZ ;  /* 0x00000008050f7210 */ /* 0x000fe20007ffe0ff */
[----:B------:R-:W5:Y:S01]  /*0e10*/  LDS.U16 R17, [R7+0x100] ;  /* 0x0001000007117984 */ /* 0x000f620000000400 */
[-C--:B------:R-:W-:Y:S01]  /*0e20*/  IADD3 R13, PT, PT, R6, R11.reuse, RZ ;  /* 0x0000000b060d7210 */ /* 0x080fe20007ffe0ff */
[--C-:B------:R-:W-:Y:S01]  /*0e30*/  IMAD R25, R4, 0x4, R23.reuse ;  /* 0x0000000404197824 */ /* 0x100fe200078e0217 */
[----:B------:R-:W-:Y:S01]  /*0e40*/  IADD3 R5, PT, PT, R8, R11, RZ ;  /* 0x0000000b08057210 */ /* 0x000fe20007ffe0ff */
[----:B------:R-:W5:Y:S01]  /*0e50*/  LDS.U16 R16, [R7+0x140] ;  /* 0x0001400007107984 */ /* 0x000f620000000400 */
[----:B------:R-:W-:Y:S01]  /*0e60*/  IADD3 R11, PT, PT, R6, R23, RZ ;  /* 0x00000017060b7210 */ /* 0x000fe20007ffe0ff */
[----:B------:R-:W-:Y:S01]  /*0e70*/  IMAD.IADD R23, R8, 0x1, R23 ;  /* 0x0000000108177824 */ /* 0x000fe200078e0217 */
[-C--:B------:R-:W-:Y:S01]  /*0e80*/  IADD3 R29, PT, PT, R6, R25.reuse, RZ ;  /* 0x00000019061d7210 */ /* 0x080fe20007ffe0ff */
[----:B------:R-:W5:Y:S01]  /*0e90*/  LDS.U16 R0, [R7+0x180] ;  /* 0x0001800007007984 */ /* 0x000f620000000400 */
[----:B------:R-:W-:Y:S01]  /*0ea0*/  IADD3 R31, PT, PT, R8, R25, RZ ;  /* 0x00000019081f7210 */ /* 0x000fe20007ffe0ff */
[----:B-1----:R-:W-:-:S02]  /*0eb0*/  IMAD.WIDE R14, R15, 0x4, R2 ;  /* 0x000000040f0e7825 */ /* 0x002fc400078e0202 */
[----:B------:R1:W5:Y:S02]  /*0ec0*/  LDS.U16 R19, [R7+0x1c0] ;  /* 0x0001c00007137984 */ /* 0x0003640000000400 */
[----:B------:R-:W-:-:S04]  /*0ed0*/  IMAD.WIDE R12, R13, 0x4, R2 ;  /* 0x000000040d0c7825 */ /* 0x000fc800078e0202 */
[----:B------:R-:W-:-:S04]  /*0ee0*/  IMAD.WIDE R4, R5, 0x4, R2 ;  /* 0x0000000405047825 */ /* 0x000fc800078e0202 */
[----:B-1----:R-:W-:-:S04]  /*0ef0*/  IMAD.WIDE R6, R9, 0x4, R2 ;  /* 0x0000000409067825 */ /* 0x002fc800078e0202 */
[----:B------:R-:W-:-:S04]  /*0f00*/  IMAD.WIDE R8, R23, 0x4, R2 ;  /* 0x0000000417087825 */ /* 0x000fc800078e0202 */
[----:B0-----:R-:W-:Y:S02]  /*0f10*/  HADD2.F32 R23, -RZ, R26.H0_H0 ;  /* 0x2000001aff177230 */ /* 0x001fe40000004100 */
[----:B---3--:R-:W-:Y:S02]  /*0f20*/  HADD2.F32 R25, -RZ, R21.H0_H0 ;  /* 0x20000015ff197230 */ /* 0x008fe40000004100 */
[----:B----4-:R-:W-:Y:S01]  /*0f30*/  HADD2.F32 R27, -RZ, R20.H0_H0 ;  /* 0x20000014ff1b7230 */ /* 0x010fe20000004100 */
[----:B------:R-:W-:Y:S01]  /*0f40*/  STG.E desc[UR8][R6.64], R23 ;  /* 0x0000001706007986 */ /* 0x000fe2000c101908 */
[----:B------:R-:W-:-:S03]  /*0f50*/  IMAD.WIDE R20, R29, 0x4, R2 ;  /* 0x000000041d147825 */ /* 0x000fc600078e0202 */
[----:B------:R-:W-:Y:S01]  /*0f60*/  STG.E desc[UR8][R14.64], R25 ;  /* 0x000000190e007986 */ /* 0x000fe2000c101908 */
[----:B------:R-:W-:-:S03]  /*0f70*/  IMAD.WIDE R10, R11, 0x4, R2 ;  /* 0x000000040b0a7825 */ /* 0x000fc600078e0202 */
[----:B------:R-:W-:Y:S01]  /*0f80*/  STG.E desc[UR8][R12.64], R27 ;  /* 0x0000001b0c007986 */ /* 0x000fe2000c101908 */
[----:B--2---:R-:W-:Y:S02]  /*0f90*/  HADD2.F32 R29, -RZ, R18.H0_H0 ;  /* 0x20000012ff1d7230 */ /* 0x004fe40000004100 */
[----:B------:R-:W-:-:S03]  /*0fa0*/  IMAD.WIDE R2, R31, 0x4, R2 ;  /* 0x000000041f027825 */ /* 0x000fc600078e0202 */
[----:B------:R-:W-:Y:S01]  /*0fb0*/  STG.E desc[UR8][R4.64], R29 ;  /* 0x0000001d04007986 */ /* 0x000fe2000c101908 */
[----:B-----5:R-:W-:Y:S02]  /*0fc0*/  HADD2.F32 R17, -RZ, R17.H0_H0 ;  /* 0x20000011ff117230 */ /* 0x020fe40000004100 */
[----:B------:R-:W-:Y:S02]  /*0fd0*/  HADD2.F32 R31, -RZ, R16.H0_H0 ;  /* 0x20000010ff1f7230 */ /* 0x000fe40000004100 */
[----:B------:R-:W-:Y:S01]  /*0fe0*/  HADD2.F32 R33, -RZ, R0.H0_H0 ;  /* 0x20000000ff217230 */ /* 0x000fe20000004100 */
[----:B------:R-:W-:Y:S01]  /*0ff0*/  STG.E desc[UR8][R10.64], R17 ;  /* 0x000000110a007986 */ /* 0x000fe2000c101908 */
[----:B------:R-:W-:-:S03]  /*1000*/  HADD2.F32 R19, -RZ, R19.H0_H0 ;  /* 0x20000013ff137230 */ /* 0x000fc60000004100 */
[----:B------:R-:W-:Y:S04]  /*1010*/  STG.E desc[UR8][R8.64], R31 ;  /* 0x0000001f08007986 */ /* 0x000fe8000c101908 */
[----:B------:R-:W-:Y:S04]  /*1020*/  STG.E desc[UR8][R20.64], R33 ;  /* 0x0000002114007986 */ /* 0x000fe8000c101908 */
[----:B------:R-:W-:Y:S01]  /*1030*/  STG.E desc[UR8][R2.64], R19 ;  /* 0x0000001302007986 */ /* 0x000fe2000c101908 */
[----:B------:R-:W-:Y:S05]  /*1040*/  EXIT ;  /* 0x000000000000794d */ /* 0x000fea0003800000 */
.L_x_2:
[----:B------:R-:W-:-:S00]  /*1050*/  BRA `(.L_x_2) ;  /* 0xfffffffc00fc7947 */ /* 0x000fc0000383ffff */
[----:B------:R-:W-:-:S00]  /*1060*/  NOP ;  /* 0x0000000000007918 */ /* 0x000fc00000000000 */
        /* <DEDUP_REMOVED lines=9> */
.L_x_3:


//--------------------- .nv.shared._Z14dot_TensorCorePfS_S_iii --------------------------
	.section	.nv.shared._Z14dot_TensorCorePfS_S_iii,"aw",@nobits
	.sectionflags	@""
	.align	32
.nv.shared._Z14dot_TensorCorePfS_S_iii:
	.zero		7168


//--------------------- .nv.shared.reserved.0     --------------------------
	.section	.nv.shared.reserved.0,"aw",@nobits
	.weak		__nv_reservedSMEM_offset_0_alias
	.size		__nv_reservedSMEM_offset_0_alias, 0, 64
	.other		__nv_reservedSMEM_offset_0_alias,@"STO_CUDA_RESERVED_SHARED STV_DEFAULT"
__nv_reservedSMEM_offset_0_alias:
	.zero		0
	.zero		64


//--------------------- .nv.constant0._Z14dot_TensorCorePfS_S_iii --------------------------
	.section	.nv.constant0._Z14dot_TensorCorePfS_S_iii,"a",@progbits
	.sectionflags	@""
	.align	4
.nv.constant0._Z14dot_TensorCorePfS_S_iii:
	.zero		932


//--------------------- SYMBOLS --------------------------

	.type		.nv.reservedSmem.offset0,@object
	.size		.nv.reservedSmem.offset0,0x4
	.type		.nv.reservedSmem.cap,@object
	.size		.nv.reservedSmem.cap,0x4
